//
// Generated by NVIDIA NVVM Compiler
//
// Compiler Build ID: CL-36424714
// Cuda compilation tools, release 13.0, V13.0.88
// Based on NVVM 20.0.0
//

.version 9.0
.target sm_100
.address_size 64

	// .globl	_Z15count_trianglesll
.global .align 8 .u64 triangle_count;
.global .align 8 .b8 triangle_data_a[80];
.global .align 8 .b8 triangle_data_b[80];
.global .align 8 .b8 triangle_data_c[80];

.visible .entry _Z15count_trianglesll(
	.param .u64 _Z15count_trianglesll_param_0,
	.param .u64 _Z15count_trianglesll_param_1
)
{
	.reg .pred 	%p<18>;
	.reg .b32 	%r<18>;
	.reg .b64 	%rd<54>;

	ld.param.u64 	%rd20, [_Z15count_trianglesll_param_0];
	ld.param.u64 	%rd21, [_Z15count_trianglesll_param_1];
	mov.u32 	%r1, %ctaid.x;
	mov.u32 	%r2, %ntid.x;
	mov.u32 	%r3, %tid.x;
	mad.lo.s32 	%r4, %r1, %r2, %r3;
	cvt.u64.u32 	%rd22, %r4;
	add.s64 	%rd1, %rd20, %rd22;
	setp.ge.s64 	%p1, %rd1, %rd21;
	setp.lt.s64 	%p2, %rd1, 3;
	or.pred  	%p3, %p1, %p2;
	@%p3 bra 	$L__BB0_18;
	mul.hi.u64 	%rd24, %rd1, -6148914691236517205;
	shr.u64 	%rd2, %rd24, 1;
	mov.b64 	%rd46, 1;
$L__BB0_2:
	sub.s64 	%rd25, %rd1, %rd46;
	shr.u64 	%rd26, %rd25, 63;
	add.s64 	%rd27, %rd25, %rd26;
	shr.s64 	%rd4, %rd27, 1;
	setp.gt.s64 	%p4, %rd46, %rd4;
	@%p4 bra 	$L__BB0_17;
	mov.u64 	%rd47, %rd46;
$L__BB0_4:
	mov.u64 	%rd5, %rd47;
	add.s64 	%rd28, %rd5, %rd46;
	sub.s64 	%rd6, %rd1, %rd28;
	setp.lt.s64 	%p5, %rd6, %rd5;
	setp.le.s64 	%p6, %rd28, %rd6;
	or.pred  	%p7, %p5, %p6;
	mov.u64 	%rd48, %rd5;
	mov.u64 	%rd49, %rd46;
	@%p7 bra 	$L__BB0_16;
$L__BB0_5:
	mov.u64 	%rd52, %rd48;
	or.b64  	%rd29, %rd49, %rd52;
	and.b64  	%rd30, %rd29, -4294967296;
	setp.ne.s64 	%p8, %rd30, 0;
	@%p8 bra 	$L__BB0_7;
	cvt.u32.u64 	%r5, %rd52;
	cvt.u32.u64 	%r6, %rd49;
	rem.u32 	%r7, %r6, %r5;
	cvt.u64.u32 	%rd48, %r7;
	bra.uni 	$L__BB0_8;
$L__BB0_7:
	rem.s64 	%rd48, %rd49, %rd52;
$L__BB0_8:
	setp.ne.s64 	%p9, %rd48, 0;
	mov.u64 	%rd49, %rd52;
	mov.u64 	%rd51, %rd6;
	@%p9 bra 	$L__BB0_5;
$L__BB0_9:
	mov.u64 	%rd12, %rd51;
	or.b64  	%rd31, %rd52, %rd12;
	and.b64  	%rd32, %rd31, -4294967296;
	setp.ne.s64 	%p10, %rd32, 0;
	@%p10 bra 	$L__BB0_11;
	cvt.u32.u64 	%r8, %rd12;
	cvt.u32.u64 	%r9, %rd52;
	rem.u32 	%r10, %r9, %r8;
	cvt.u64.u32 	%rd51, %r10;
	bra.uni 	$L__BB0_12;
$L__BB0_11:
	rem.s64 	%rd51, %rd52, %rd12;
$L__BB0_12:
	setp.ne.s64 	%p11, %rd51, 0;
	mov.u64 	%rd52, %rd12;
	@%p11 bra 	$L__BB0_9;
	setp.ne.s64 	%p12, %rd12, 1;
	@%p12 bra 	$L__BB0_16;
	atom.global.add.u64 	%rd33, [triangle_count], 1;
	add.s64 	%rd17, %rd33, 1;
	mad.lo.s64 	%rd34, %rd33, 8723391485480952121, 8723391485480952121;
	mov.b64 	{%r11, %r12}, %rd34;
	shf.r.wrap.b32 	%r13, %r12, %r11, 6;
	shf.r.wrap.b32 	%r14, %r11, %r12, 6;
	mov.b64 	%rd35, {%r14, %r13};
	setp.gt.u64 	%p13, %rd35, 18446744073709;
	setp.gt.u64 	%p14, %rd17, 10999999;
	or.pred  	%p15, %p14, %p13;
	@%p15 bra 	$L__BB0_16;
	cvt.u32.u64 	%r15, %rd17;
	mul.hi.u32 	%r16, %r15, 1125899907;
	shr.u32 	%r17, %r16, 18;
	cvt.u64.u32 	%rd36, %r17;
	add.s64 	%rd37, %rd36, -1;
	cvt.s64.s32 	%rd38, %rd37;
	shl.b64 	%rd39, %rd38, 3;
	mov.u64 	%rd40, triangle_data_a;
	add.s64 	%rd41, %rd40, %rd39;
	st.global.u64 	[%rd41], %rd46;
	mov.u64 	%rd42, triangle_data_b;
	add.s64 	%rd43, %rd42, %rd39;
	st.global.u64 	[%rd43], %rd5;
	mov.u64 	%rd44, triangle_data_c;
	add.s64 	%rd45, %rd44, %rd39;
	st.global.u64 	[%rd45], %rd6;
$L__BB0_16:
	add.s64 	%rd47, %rd5, 1;
	setp.lt.s64 	%p16, %rd5, %rd4;
	@%p16 bra 	$L__BB0_4;
$L__BB0_17:
	add.s64 	%rd19, %rd46, 1;
	setp.ne.s64 	%p17, %rd46, %rd2;
	mov.u64 	%rd46, %rd19;
	@%p17 bra 	$L__BB0_2;
$L__BB0_18:
	ret;

}


// ===== COMPILED SASS (sm_100) =====

	.target	sm_100

	.elftype	@"ET_EXEC"


//--------------------- .note.nv.tkinfo           --------------------------
	.section	.note.nv.tkinfo,"",@"SHT_NOTE"
	.sectionflags	@"SHF_NOTE_NV_TKINFO"
	.tkinfo
        /*0018*/ 	.word	0x00000002
        /*0030*/ 	.string	""
        /*0030*/ 	.string	"ptxas"
        /*0030*/ 	.string	"Cuda compilation tools, release 13.0, V13.0.88"
        /*0030*/ 	.string	"Build cuda_13.0.r13.0/compiler.36424714_0"
        /*0030*/ 	.string	"-arch sm_100 -m 64 "



//--------------------- .note.nv.cuinfo           --------------------------
	.section	.note.nv.cuinfo,"",@"SHT_NOTE"
	.sectionflags	@"SHF_NOTE_NV_CUINFO"
        /*0018*/ 	.short	0x0002
        /*001a*/ 	.short	0x0064
        /*001c*/ 	.short	0x0082
	.zero		2


//--------------------- .nv.info                  --------------------------
	.section	.nv.info,"",@"SHT_CUDA_INFO"
	.align	4


	//----- nvinfo : EIATTR_REGCOUNT
	.align		4
        /*0000*/ 	.byte	0x04, 0x2f
        /*0002*/ 	.short	(.L_5 - .L_4)
	.align		4
.L_4:
        /*0004*/ 	.word	index@(_Z15count_trianglesll)
        /*0008*/ 	.word	0x00000020


	//----- nvinfo : EIATTR_FRAME_SIZE
	.align		4
.L_5:
        /*000c*/ 	.byte	0x04, 0x11
        /*000e*/ 	.short	(.L_7 - .L_6)
	.align		4
.L_6:
        /*0010*/ 	.word	index@($__internal_0_$__cuda_sm20_rem_s64)
        /*0014*/ 	.word	0x00000000


	//----- nvinfo : EIATTR_FRAME_SIZE
	.align		4
.L_7:
        /*0018*/ 	.byte	0x04, 0x11
        /*001a*/ 	.short	(.L_9 - .L_8)
	.align		4
.L_8:
        /*001c*/ 	.word	index@(_Z15count_trianglesll)
        /*0020*/ 	.word	0x00000000


	//----- nvinfo : EIATTR_MIN_STACK_SIZE
	.align		4
.L_9:
        /*0024*/ 	.byte	0x04, 0x12
        /*0026*/ 	.short	(.L_11 - .L_10)
	.align		4
.L_10:
        /*0028*/ 	.word	index@(_Z15count_trianglesll)
        /*002c*/ 	.word	0x00000000
.L_11:


//--------------------- .nv.compat                --------------------------
	.section	.nv.compat,"",@"SHT_CUDA_COMPAT_INFO"
	.align	4
        /*0000*/ 	.byte	0x02, 0x09, 0x00, 0x00, 0x02, 0x02, 0x01, 0x00, 0x02, 0x05, 0x05, 0x00, 0x03, 0x07, 0x01, 0x01
        /*0010*/ 	.byte	0x02, 0x03, 0x00, 0x00, 0x02, 0x06, 0x01, 0x00, 0x04, 0x0b, 0x08, 0x00, 0x09, 0x00, 0x00, 0x00
        /*0020*/ 	.byte	0x00, 0x00, 0x00, 0x00


//--------------------- .nv.info._Z15count_trianglesll --------------------------
	.section	.nv.info._Z15count_trianglesll,"",@"SHT_CUDA_INFO"
	.sectionflags	@""
	.align	4


	//----- nvinfo : EIATTR_CUDA_API_VERSION
	.align		4
        /*0000*/ 	.byte	0x04, 0x37
        /*0002*/ 	.short	(.L_13 - .L_12)
.L_12:
        /*0004*/ 	.word	0x00000082


	//----- nvinfo : EIATTR_KPARAM_INFO
	.align		4
.L_13:
        /*0008*/ 	.byte	0x04, 0x17
        /*000a*/ 	.short	(.L_15 - .L_14)
.L_14:
        /*000c*/ 	.word	0x00000000
        /*0010*/ 	.short	0x0001
        /*0012*/ 	.short	0x0008
        /*0014*/ 	.byte	0x00, 0xf0, 0x21, 0x00


	//----- nvinfo : EIATTR_KPARAM_INFO
	.align		4
.L_15:
        /*0018*/ 	.byte	0x04, 0x17
        /*001a*/ 	.short	(.L_17 - .L_16)
.L_16:
        /*001c*/ 	.word	0x00000000
        /*0020*/ 	.short	0x0000
        /*0022*/ 	.short	0x0000
        /*0024*/ 	.byte	0x00, 0xf0, 0x21, 0x00


	//----- nvinfo : EIATTR_SPARSE_MMA_MASK
	.align		4
.L_17:
        /*0028*/ 	.byte	0x03, 0x50
        /*002a*/ 	.short	0x0000


	//----- nvinfo : EIATTR_MAXREG_COUNT
	.align		4
        /*002c*/ 	.byte	0x03, 0x1b
        /*002e*/ 	.short	0x00ff


	//----- nvinfo : EIATTR_MERCURY_ISA_VERSION
	.align		4
        /*0030*/ 	.byte	0x03, 0x5f
        /*0032*/ 	.short	0x0101


	//----- nvinfo : EIATTR_INT_WARP_WIDE_INSTR_OFFSETS
	.align		4
        /*0034*/ 	.byte	0x04, 0x31
        /*0036*/ 	.short	(.L_19 - .L_18)


	//   ....[0]....
.L_18:
        /*0038*/ 	.word	0x00000880


	//   ....[1]....
        /*003c*/ 	.word	0x00000990


	//   ....[2]....
        /*0040*/ 	.word	0x000009a0


	//----- nvinfo : EIATTR_VRC_CTA_INIT_COUNT
	.align		4
.L_19:
        /*0044*/ 	.byte	0x02, 0x4a
	.zero		1
	.zero		1


	//----- nvinfo : EIATTR_EXIT_INSTR_OFFSETS
	.align		4
        /*0048*/ 	.byte	0x04, 0x1c
        /*004a*/ 	.short	(.L_21 - .L_20)


	//   ....[0]....
.L_20:
        /*004c*/ 	.word	0x000000c0


	//   ....[1]....
        /*0050*/ 	.word	0x00000cb0


	//----- nvinfo : EIATTR_CRS_STACK_SIZE
	.align		4
.L_21:
        /*0054*/ 	.byte	0x04, 0x1e
        /*0056*/ 	.short	(.L_23 - .L_22)
.L_22:
        /*0058*/ 	.word	0x00000000


	//----- nvinfo : EIATTR_CBANK_PARAM_SIZE
	.align		4
.L_23:
        /*005c*/ 	.byte	0x03, 0x19
        /*005e*/ 	.short	0x0010


	//----- nvinfo : EIATTR_PARAM_CBANK
	.align		4
        /*0060*/ 	.byte	0x04, 0x0a
        /*0062*/ 	.short	(.L_25 - .L_24)
	.align		4
.L_24:
        /*0064*/ 	.word	index@(.nv.constant0._Z15count_trianglesll)
        /*0068*/ 	.short	0x0380
        /*006a*/ 	.short	0x0010


	//----- nvinfo : EIATTR_SW_WAR
	.align		4
.L_25:
        /*006c*/ 	.byte	0x04, 0x36
        /*006e*/ 	.short	(.L_27 - .L_26)
.L_26:
        /*0070*/ 	.word	0x00000008
.L_27:


//--------------------- .nv.callgraph             --------------------------
	.section	.nv.callgraph,"",@"SHT_CUDA_CALLGRAPH"
	.align	4
	.sectionentsize	8
	.align		4
        /*0000*/ 	.word	0x00000000
	.align		4
        /*0004*/ 	.word	0xffffffff
	.align		4
        /*0008*/ 	.word	0x00000000
	.align		4
        /*000c*/ 	.word	0xfffffffe
	.align		4
        /*0010*/ 	.word	0x00000000
	.align		4
        /*0014*/ 	.word	0xfffffffd
	.align		4
        /*0018*/ 	.word	0x00000000
	.align		4
        /*001c*/ 	.word	0xfffffffc


//--------------------- .nv.constant4             --------------------------
	.section	.nv.constant4,"a",@progbits
	.align	8
	.align		8
.nv.constant4:
        /*0000*/ 	.dword	triangle_count
	.align		8
        /*0008*/ 	.dword	triangle_data_a
	.align		8
        /*0010*/ 	.dword	triangle_data_b
	.align		8
        /*0018*/ 	.dword	triangle_data_c


//--------------------- .text._Z15count_trianglesll --------------------------
	.section	.text._Z15count_trianglesll,"ax",@progbits
	.align	128
        .global         _Z15count_trianglesll
        .type           _Z15count_trianglesll,@function
        .size           _Z15count_trianglesll,(.L_x_17 - _Z15count_trianglesll)
        .other          _Z15count_trianglesll,@"STO_CUDA_ENTRY STV_DEFAULT"
_Z15count_trianglesll:
.text._Z15count_trianglesll:
[----:B------:R-:W-:Y:S01]  /*0000*/  LDC R1, c[0x0][0x37c] ;  /* 0x0000df00ff017b82 */ /* 0x000fe20000000800 */
[----:B------:R-:W0:Y:S07]  /*0010*/  S2R R0, SR_TID.X ;  /* 0x0000000000007919 */ /* 0x000e2e0000002100 */
[----:B------:R-:W0:Y:S01]  /*0020*/  S2UR UR4, SR_CTAID.X ;  /* 0x00000000000479c3 */ /* 0x000e220000002500 */
[----:B------:R-:W1:Y:S07]  /*0030*/  LDCU.128 UR8, c[0x0][0x380] ;  /* 0x00007000ff0877ac */ /* 0x000e6e0008000c00 */
[----:B------:R-:W0:Y:S02]  /*0040*/  LDC R11, c[0x0][0x360] ;  /* 0x0000d800ff0b7b82 */ /* 0x000e240000000800 */
[----:B0-----:R-:W-:-:S05]  /*0050*/  IMAD R11, R11, UR4, R0 ;  /* 0x000000040b0b7c24 */ /* 0x001fca000f8e0200 */
[----:B-1----:R-:W-:-:S04]  /*0060*/  IADD3 R11, P0, PT, R11, UR8, RZ ;  /* 0x000000080b0b7c10 */ /* 0x002fc8000ff1e0ff */
[C---:B------:R-:W-:Y:S01]  /*0070*/  ISETP.GE.U32.AND P1, PT, R11.reuse, UR10, PT ;  /* 0x0000000a0b007c0c */ /* 0x040fe2000bf26070 */
[----:B------:R-:W-:Y:S01]  /*0080*/  IMAD.X R12, RZ, RZ, UR9, P0 ;  /* 0x00000009ff0c7e24 */ /* 0x000fe200080e06ff */
[----:B------:R-:W-:-:S04]  /*0090*/  ISETP.GE.U32.AND P0, PT, R11, 0x3, PT ;  /* 0x000000030b00780c */ /* 0x000fc80003f06070 */
[----:B------:R-:W-:-:S04]  /*00a0*/  ISETP.GE.AND.EX P0, PT, R12, RZ, PT, P0 ;  /* 0x000000ff0c00720c */ /* 0x000fc80003f06300 */
[----:B------:R-:W-:-:S13]  /*00b0*/  ISETP.GE.OR.EX P0, PT, R12, UR11, !P0, P1 ;  /* 0x0000000b0c007c0c */ /* 0x000fda000c706710 */
[----:B------:R-:W-:Y:S05]  /*00c0*/  @P0 EXIT ;  /* 0x000000000000094d */ /* 0x000fea0003800000 */
[----:B------:R-:W-:Y:S01]  /*00d0*/  IMAD.WIDE.U32 R2, R12, -0x55555555, RZ ;  /* 0xaaaaaaab0c027825 */ /* 0x000fe200078e00ff */
[----:B------:R-:W0:Y:S03]  /*00e0*/  LDCU.64 UR8, c[0x0][0x358] ;  /* 0x00006b00ff0877ac */ /* 0x000e260008000a00 */
[----:B------:R-:W-:Y:S02]  /*00f0*/  IMAD.MOV.U32 R8, RZ, RZ, 0x1 ;  /* 0x00000001ff087424 */ /* 0x000fe400078e00ff */
[----:B------:R-:W-:-:S04]  /*0100*/  IMAD.WIDE.U32 R4, P0, R11, -0x55555556, R2 ;  /* 0xaaaaaaaa0b047825 */ /* 0x000fc80007800002 */
[----:B------:R-:W-:-:S04]  /*0110*/  IMAD.WIDE.U32 R2, R11, -0x55555555, RZ ;  /* 0xaaaaaaab0b027825 */ /* 0x000fc800078e00ff */
[----:B------:R-:W-:Y:S01]  /*0120*/  IMAD.X R7, RZ, RZ, RZ, P0 ;  /* 0x000000ffff077224 */ /* 0x000fe200000e06ff */
[----:B------:R-:W-:Y:S01]  /*0130*/  IADD3 RZ, P0, PT, R3, R4, RZ ;  /* 0x0000000403ff7210 */ /* 0x000fe20007f1e0ff */
[----:B------:R-:W-:-:S04]  /*0140*/  IMAD.MOV.U32 R6, RZ, RZ, R5 ;  /* 0x000000ffff067224 */ /* 0x000fc800078e0005 */
[----:B------:R-:W-:-:S04]  /*0150*/  IMAD.WIDE.U32.X R2, R12, -0x55555556, R6, P0 ;  /* 0xaaaaaaaa0c027825 */ /* 0x000fc800000e0406 */
[----:B------:R-:W-:Y:S01]  /*0160*/  IMAD.MOV.U32 R7, RZ, RZ, RZ ;  /* 0x000000ffff077224 */ /* 0x000fe200078e00ff */
[--C-:B------:R-:W-:Y:S02]  /*0170*/  SHF.R.U64 R9, R2, 0x1, R3.reuse ;  /* 0x0000000102097819 */ /* 0x100fe40000001203 */
[----:B0-----:R-:W-:-:S07]  /*0180*/  SHF.R.U32.HI R10, RZ, 0x1, R3 ;  /* 0x00000001ff0a7819 */ /* 0x001fce0000011603 */
.L_x_15:
[----:B------:R-:W-:Y:S01]  /*0190*/  IADD3 R5, P0, PT, -R8, R11, RZ ;  /* 0x0000000b08057210 */ /* 0x000fe20007f1e1ff */
[----:B------:R-:W-:Y:S04]  /*01a0*/  BSSY B0, `(.L_x_0) ;  /* 0x00000ab000007945 */ /* 0x000fe80003800000 */
[----:B------:R-:W-:-:S05]  /*01b0*/  IMAD.X R6, R12, 0x1, ~R7, P0 ;  /* 0x000000010c067824 */ /* 0x000fca00000e0e07 */
[----:B------:R-:W-:-:S04]  /*01c0*/  LEA.HI R5, P0, R6, R5, RZ, 0x1 ;  /* 0x0000000506057211 */ /* 0x000fc800078108ff */
[----:B------:R-:W-:-:S04]  /*01d0*/  IADD3.X R6, PT, PT, RZ, R6, RZ, P0, !PT ;  /* 0x00000006ff067210 */ /* 0x000fc800007fe4ff */
[--C-:B------:R-:W-:Y:S02]  /*01e0*/  SHF.R.S64 R5, R5, 0x1, R6.reuse ;  /* 0x0000000105057819 */ /* 0x100fe40000001006 */
[----:B------:R-:W-:Y:S02]  /*01f0*/  SHF.R.S32.HI R6, RZ, 0x1, R6 ;  /* 0x00000001ff067819 */ /* 0x000fe40000011406 */
[----:B------:R-:W-:-:S04]  /*0200*/  ISETP.GT.U32.AND P0, PT, R8, R5, PT ;  /* 0x000000050800720c */ /* 0x000fc80003f04070 */
[----:B------:R-:W-:-:S13]  /*0210*/  ISETP.GT.AND.EX P0, PT, R7, R6, PT, P0 ;  /* 0x000000060700720c */ /* 0x000fda0003f04300 */
[----:B------:R-:W-:Y:S05]  /*0220*/  @P0 BRA `(.L_x_1) ;  /* 0x0000000800880947 */ /* 0x000fea0003800000 */
[----:B------:R-:W-:Y:S02]  /*0230*/  IMAD.MOV.U32 R4, RZ, RZ, R8 ;  /* 0x000000ffff047224 */ /* 0x000fe400078e0008 */
[----:B------:R-:W-:-:S07]  /*0240*/  IMAD.MOV.U32 R3, RZ, RZ, R7 ;  /* 0x000000ffff037224 */ /* 0x000fce00078e0007 */
.L_x_14:
[----:B------:R-:W-:Y:S01]  /*0250*/  IADD3 R0, P0, PT, R8, R4, RZ ;  /* 0x0000000408007210 */ /* 0x000fe20007f1e0ff */
[----:B------:R-:W-:Y:S05]  /*0260*/  YIELD ;  /* 0x0000000000007946 */ /* 0x000fea0003800000 */
[C---:B------:R-:W-:Y:S01]  /*0270*/  IADD3 R14, P1, PT, -R0.reuse, R11, RZ ;  /* 0x0000000b000e7210 */ /* 0x040fe20007f3e1ff */
[----:B------:R-:W-:Y:S01]  /*0280*/  IMAD.X R13, R7, 0x1, R3, P0 ;  /* 0x00000001070d7824 */ /* 0x000fe200000e0603 */
[----:B------:R-:W-:Y:S02]  /*0290*/  BSSY.RECONVERGENT B1, `(.L_x_2) ;  /* 0x0000096000017945 */ /* 0x000fe40003800200 */
[----:B------:R-:W-:Y:S01]  /*02a0*/  ISETP.GT.U32.AND P0, PT, R0, R14, PT ;  /* 0x0000000e0000720c */ /* 0x000fe20003f04070 */
[----:B------:R-:W-:Y:S01]  /*02b0*/  IMAD.X R15, R12, 0x1, ~R13, P1 ;  /* 0x000000010c0f7824 */ /* 0x000fe200008e0e0d */
[----:B------:R-:W-:-:S04]  /*02c0*/  ISETP.LT.U32.AND P1, PT, R14, R4, PT ;  /* 0x000000040e00720c */ /* 0x000fc80003f21070 */
[----:B------:R-:W-:-:S04]  /*02d0*/  ISETP.GT.AND.EX P0, PT, R13, R15, PT, P0 ;  /* 0x0000000f0d00720c */ /* 0x000fc80003f04300 */
[----:B------:R-:W-:-:S13]  /*02e0*/  ISETP.LT.OR.EX P0, PT, R15, R3, !P0, P1 ;  /* 0x000000030f00720c */ /* 0x000fda0004701710 */
[----:B------:R-:W-:Y:S05]  /*02f0*/  @P0 BRA `(.L_x_3) ;  /* 0x00000008003c0947 */ /* 0x000fea0003800000 */
[----:B------:R-:W-:Y:S01]  /*0300*/  BSSY.RECONVERGENT B2, `(.L_x_4) ;  /* 0x0000028000027945 */ /* 0x000fe20003800200 */
[----:B------:R-:W-:Y:S01]  /*0310*/  IMAD.MOV.U32 R13, RZ, RZ, R4 ;  /* 0x000000ffff0d7224 */ /* 0x000fe200078e0004 */
[----:B------:R-:W-:Y:S01]  /*0320*/  MOV R17, R3 ;  /* 0x0000000300117202 */ /* 0x000fe20000000f00 */
[----:B------:R-:W-:Y:S02]  /*0330*/  IMAD.MOV.U32 R2, RZ, RZ, R8 ;  /* 0x000000ffff027224 */ /* 0x000fe400078e0008 */
[----:B------:R-:W-:-:S07]  /*0340*/  IMAD.MOV.U32 R0, RZ, RZ, R7 ;  /* 0x000000ffff007224 */ /* 0x000fce00078e0007 */
.L_x_8:
[----:B------:R-:W-:Y:S01]  /*0350*/  LOP3.LUT R16, R0, R17, RZ, 0xfc, !PT ;  /* 0x0000001100107212 */ /* 0x000fe200078efcff */
[----:B------:R-:W-:Y:S01]  /*0360*/  BSSY.RECONVERGENT B3, `(.L_x_5) ;  /* 0x000001c000037945 */ /* 0x000fe20003800200 */
[----:B------:R-:W-:Y:S02]  /*0370*/  IMAD.MOV.U32 R24, RZ, RZ, R13 ;  /* 0x000000ffff187224 */ /* 0x000fe400078e000d */
[----:B------:R-:W-:Y:S01]  /*0380*/  ISETP.NE.U32.AND P0, PT, R16, RZ, PT ;  /* 0x000000ff1000720c */ /* 0x000fe20003f05070 */
[----:B------:R-:W-:-:S12]  /*0390*/  IMAD.MOV.U32 R26, RZ, RZ, R17 ;  /* 0x000000ffff1a7224 */ /* 0x000fd800078e0011 */
[----:B------:R-:W-:Y:S05]  /*03a0*/  @P0 BRA `(.L_x_6) ;  /* 0x00000000004c0947 */ /* 0x000fea0003800000 */
[----:B------:R-:W0:Y:S01]  /*03b0*/  I2F.U32.RP R0, R24 ;  /* 0x0000001800007306 */ /* 0x000e220000209000 */
[----:B------:R-:W-:-:S07]  /*03c0*/  ISETP.NE.U32.AND P1, PT, R24, RZ, PT ;  /* 0x000000ff1800720c */ /* 0x000fce0003f25070 */
[----:B0-----:R-:W0:Y:S02]  /*03d0*/  MUFU.RCP R0, R0 ;  /* 0x0000000000007308 */ /* 0x001e240000001000 */
[----:B0-----:R-:W-:-:S06]  /*03e0*/  VIADD R16, R0, 0xffffffe ;  /* 0x0ffffffe00107836 */ /* 0x001fcc0000000000 */
[----:B------:R0:W1:Y:S02]  /*03f0*/  F2I.FTZ.U32.TRUNC.NTZ R17, R16 ;  /* 0x0000001000117305 */ /* 0x000064000021f000 */
[----:B0-----:R-:W-:Y:S01]  /*0400*/  IMAD.MOV.U32 R16, RZ, RZ, RZ ;  /* 0x000000ffff107224 */ /* 0x001fe200078e00ff */
[----:B-1----:R-:W-:-:S05]  /*0410*/  IADD3 R13, PT, PT, RZ, -R17, RZ ;  /* 0x80000011ff0d7210 */ /* 0x002fca0007ffe0ff */
[----:B------:R-:W-:-:S04]  /*0420*/  IMAD R13, R13, R24, RZ ;  /* 0x000000180d0d7224 */ /* 0x000fc800078e02ff */
[----:B------:R-:W-:-:S06]  /*0430*/  IMAD.HI.U32 R17, R17, R13, R16 ;  /* 0x0000000d11117227 */ /* 0x000fcc00078e0010 */
[----:B------:R-:W-:-:S04]  /*0440*/  IMAD.HI.U32 R17, R17, R2, RZ ;  /* 0x0000000211117227 */ /* 0x000fc800078e00ff */
[----:B------:R-:W-:-:S04]  /*0450*/  IMAD.MOV R17, RZ, RZ, -R17 ;  /* 0x000000ffff117224 */ /* 0x000fc800078e0a11 */
[----:B------:R-:W-:Y:S02]  /*0460*/  IMAD R13, R24, R17, R2 ;  /* 0x00000011180d7224 */ /* 0x000fe400078e0202 */
[----:B------:R-:W-:-:S03]  /*0470*/  IMAD.MOV.U32 R17, RZ, RZ, RZ ;  /* 0x000000ffff117224 */ /* 0x000fc600078e00ff */
[----:B------:R-:W-:-:S13]  /*0480*/  ISETP.GE.U32.AND P0, PT, R13, R24, PT ;  /* 0x000000180d00720c */ /* 0x000fda0003f06070 */
[----:B------:R-:W-:-:S05]  /*0490*/  @P0 IMAD.IADD R13, R13, 0x1, -R24 ;  /* 0x000000010d0d0824 */ /* 0x000fca00078e0a18 */
[----:B------:R-:W-:-:S13]  /*04a0*/  ISETP.GE.U32.AND P0, PT, R13, R24, PT ;  /* 0x000000180d00720c */ /* 0x000fda0003f06070 */
[----:B------:R-:W-:Y:S01]  /*04b0*/  @P0 IMAD.IADD R13, R13, 0x1, -R24 ;  /* 0x000000010d0d0824 */ /* 0x000fe200078e0a18 */
[----:B------:R-:W-:Y:S01]  /*04c0*/  @!P1 LOP3.LUT R13, RZ, R24, RZ, 0x33, !PT ;  /* 0x00000018ff0d9212 */ /* 0x000fe200078e33ff */
[----:B------:R-:W-:Y:S06]  /*04d0*/  BRA `(.L_x_7) ;  /* 0x0000000000107947 */ /* 0x000fec0003800000 */
.L_x_6:
[----:B------:R-:W-:-:S07]  /*04e0*/  MOV R20, 0x500 ;  /* 0x0000050000147802 */ /* 0x000fce0000000f00 */
[----:B------:R-:W-:Y:S05]  /*04f0*/  CALL.REL.NOINC `($__internal_0_$__cuda_sm20_rem_s64) ;  /* 0x0000000400f07944 */ /* 0x000fea0003c00000 */
[----:B------:R-:W-:Y:S01]  /*0500*/  MOV R13, R19 ;  /* 0x00000013000d7202 */ /* 0x000fe20000000f00 */
[----:B------:R-:W-:-:S07]  /*0510*/  IMAD.MOV.U32 R17, RZ, RZ, R0 ;  /* 0x000000ffff117224 */ /* 0x000fce00078e0000 */
.L_x_7:
[----:B------:R-:W-:Y:S05]  /*0520*/  BSYNC.RECONVERGENT B3 ;  /* 0x0000000000037941 */ /* 0x000fea0003800200 */
.L_x_5:
[----:B------:R-:W-:Y:S01]  /*0530*/  ISETP.NE.U32.AND P0, PT, R13, RZ, PT ;  /* 0x000000ff0d00720c */ /* 0x000fe20003f05070 */
[----:B------:R-:W-:Y:S02]  /*0540*/  IMAD.MOV.U32 R2, RZ, RZ, R24 ;  /* 0x000000ffff027224 */ /* 0x000fe400078e0018 */
[----:B------:R-:W-:Y:S01]  /*0550*/  IMAD.MOV.U32 R0, RZ, RZ, R26 ;  /* 0x000000ffff007224 */ /* 0x000fe200078e001a */
[----:B------:R-:W-:-:S13]  /*0560*/  ISETP.NE.AND.EX P0, PT, R17, RZ, PT, P0 ;  /* 0x000000ff1100720c */ /* 0x000fda0003f05300 */
[----:B------:R-:W-:Y:S05]  /*0570*/  @P0 BRA `(.L_x_8) ;  /* 0xfffffffc00740947 */ /* 0x000fea000383ffff */
[----:B------:R-:W-:Y:S05]  /*0580*/  BSYNC.RECONVERGENT B2 ;  /* 0x0000000000027941 */ /* 0x000fea0003800200 */
.L_x_4:
[----:B------:R-:W-:Y:S01]  /*0590*/  BSSY.RECONVERGENT B2, `(.L_x_9) ;  /* 0x000002a000027945 */ /* 0x000fe20003800200 */
[----:B------:R-:W-:Y:S02]  /*05a0*/  IMAD.MOV.U32 R19, RZ, RZ, R14 ;  /* 0x000000ffff137224 */ /* 0x000fe400078e000e */
[----:B------:R-:W-:-:S07]  /*05b0*/  IMAD.MOV.U32 R17, RZ, RZ, R15 ;  /* 0x000000ffff117224 */ /* 0x000fce00078e000f */
.L_x_13:
[----:B------:R-:W-:Y:S01]  /*05c0*/  LOP3.LUT R0, R26, R17, RZ, 0xfc, !PT ;  /* 0x000000111a007212 */ /* 0x000fe200078efcff */
[----:B------:R-:W-:Y:S01]  /*05d0*/  BSSY.RECONVERGENT B3, `(.L_x_10) ;  /* 0x0000020000037945 */ /* 0x000fe20003800200 */
[----:B------:R-:W-:Y:S01]  /*05e0*/  MOV R13, R19 ;  /* 0x00000013000d7202 */ /* 0x000fe20000000f00 */
[----:B------:R-:W-:Y:S01]  /*05f0*/  IMAD.MOV.U32 R21, RZ, RZ, R17 ;  /* 0x000000ffff157224 */ /* 0x000fe200078e0011 */
[----:B------:R-:W-:-:S13]  /*0600*/  ISETP.NE.U32.AND P0, PT, R0, RZ, PT ;  /* 0x000000ff0000720c */ /* 0x000fda0003f05070 */
[----:B------:R-:W-:Y:S05]  /*0610*/  @P0 BRA `(.L_x_11) ;  /* 0x0000000000500947 */ /* 0x000fea0003800000 */
[----:B------:R-:W0:Y:S01]  /*0620*/  I2F.U32.RP R0, R19 ;  /* 0x0000001300007306 */ /* 0x000e220000209000 */
[----:B------:R-:W-:-:S07]  /*0630*/  ISETP.NE.U32.AND P1, PT, R19, RZ, PT ;  /* 0x000000ff1300720c */ /* 0x000fce0003f25070 */
[----:B0-----:R-:W0:Y:S02]  /*0640*/  MUFU.RCP R0, R0 ;  /* 0x0000000000007308 */ /* 0x001e240000001000 */
[----:B0-----:R-:W-:-:S06]  /*0650*/  VIADD R16, R0, 0xffffffe ;  /* 0x0ffffffe00107836 */ /* 0x001fcc0000000000 */
[----:B------:R0:W1:Y:S02]  /*0660*/  F2I.FTZ.U32.TRUNC.NTZ R17, R16 ;  /* 0x0000001000117305 */ /* 0x000064000021f000 */
[----:B0-----:R-:W-:Y:S02]  /*0670*/  IMAD.MOV.U32 R16, RZ, RZ, RZ ;  /* 0x000000ffff107224 */ /* 0x001fe400078e00ff */
[----:B-1----:R-:W-:-:S04]  /*0680*/  IMAD.MOV R2, RZ, RZ, -R17 ;  /* 0x000000ffff027224 */ /* 0x002fc800078e0a11 */
[----:B------:R-:W-:-:S04]  /*0690*/  IMAD R23, R2, R19, RZ ;  /* 0x0000001302177224 */ /* 0x000fc800078e02ff */
[----:B------:R-:W-:-:S06]  /*06a0*/  IMAD.HI.U32 R17, R17, R23, R16 ;  /* 0x0000001711117227 */ /* 0x000fcc00078e0010 */
[----:B------:R-:W-:-:S04]  /*06b0*/  IMAD.HI.U32 R17, R17, R24, RZ ;  /* 0x0000001811117227 */ /* 0x000fc800078e00ff */
[----:B------:R-:W-:-:S04]  /*06c0*/  IMAD.MOV R17, RZ, RZ, -R17 ;  /* 0x000000ffff117224 */ /* 0x000fc800078e0a11 */
[----:B------:R-:W-:Y:S02]  /*06d0*/  IMAD R2, R19, R17, R24 ;  /* 0x0000001113027224 */ /* 0x000fe400078e0218 */
[----:B------:R-:W-:-:S03]  /*06e0*/  IMAD.MOV.U32 R17, RZ, RZ, RZ ;  /* 0x000000ffff117224 */ /* 0x000fc600078e00ff */
[----:B------:R-:W-:-:S13]  /*06f0*/  ISETP.GE.U32.AND P0, PT, R2, R19, PT ;  /* 0x000000130200720c */ /* 0x000fda0003f06070 */
[----:B------:R-:W-:-:S04]  /*0700*/  @P0 IADD3 R2, PT, PT, R2, -R19, RZ ;  /* 0x8000001302020210 */ /* 0x000fc80007ffe0ff */
[----:B------:R-:W-:-:S13]  /*0710*/  ISETP.GE.U32.AND P0, PT, R2, R19, PT ;  /* 0x000000130200720c */ /* 0x000fda0003f06070 */
[----:B------:R-:W-:Y:S01]  /*0720*/  @P0 IMAD.IADD R2, R2, 0x1, -R19 ;  /* 0x0000000102020824 */ /* 0x000fe200078e0a13 */
[----:B------:R-:W-:-:S05]  /*0730*/  @!P1 LOP3.LUT R2, RZ, R19, RZ, 0x33, !PT ;  /* 0x00000013ff029212 */ /* 0x000fca00078e33ff */
[----:B------:R-:W-:Y:S01]  /*0740*/  IMAD.MOV.U32 R19, RZ, RZ, R2 ;  /* 0x000000ffff137224 */ /* 0x000fe200078e0002 */
[----:B------:R-:W-:Y:S06]  /*0750*/  BRA `(.L_x_12) ;  /* 0x00000000001c7947 */ /* 0x000fec0003800000 */
.L_x_11:
[----:B------:R-:W-:Y:S01]  /*0760*/  IMAD.MOV.U32 R2, RZ, RZ, R24 ;  /* 0x000000ffff027224 */ /* 0x000fe200078e0018 */
[----:B------:R-:W-:Y:S01]  /*0770*/  MOV R24, R19 ;  /* 0x0000001300187202 */ /* 0x000fe20000000f00 */
[----:B------:R-:W-:Y:S01]  /*0780*/  IMAD.MOV.U32 R0, RZ, RZ, R26 ;  /* 0x000000ffff007224 */ /* 0x000fe200078e001a */
[----:B------:R-:W-:Y:S01]  /*0790*/  MOV R20, 0x7c0 ;  /* 0x000007c000147802 */ /* 0x000fe20000000f00 */
[----:B------:R-:W-:-:S07]  /*07a0*/  IMAD.MOV.U32 R26, RZ, RZ, R17 ;  /* 0x000000ffff1a7224 */ /* 0x000fce00078e0011 */
[----:B------:R-:W-:Y:S05]  /*07b0*/  CALL.REL.NOINC `($__internal_0_$__cuda_sm20_rem_s64) ;  /* 0x0000000400407944 */ /* 0x000fea0003c00000 */
[----:B------:R-:W-:-:S07]  /*07c0*/  IMAD.MOV.U32 R17, RZ, RZ, R0 ;  /* 0x000000ffff117224 */ /* 0x000fce00078e0000 */
.L_x_12:
[----:B------:R-:W-:Y:S05]  /*07d0*/  BSYNC.RECONVERGENT B3 ;  /* 0x0000000000037941 */ /* 0x000fea0003800200 */
.L_x_10:
[----:B------:R-:W-:Y:S01]  /*07e0*/  ISETP.NE.U32.AND P0, PT, R19, RZ, PT ;  /* 0x000000ff1300720c */ /* 0x000fe20003f05070 */
[----:B------:R-:W-:Y:S02]  /*07f0*/  IMAD.MOV.U32 R24, RZ, RZ, R13 ;  /* 0x000000ffff187224 */ /* 0x000fe400078e000d */
[----:B------:R-:W-:Y:S01]  /*0800*/  IMAD.MOV.U32 R26, RZ, RZ, R21 ;  /* 0x000000ffff1a7224 */ /* 0x000fe200078e0015 */
[----:B------:R-:W-:-:S13]  /*0810*/  ISETP.NE.AND.EX P0, PT, R17, RZ, PT, P0 ;  /* 0x000000ff1100720c */ /* 0x000fda0003f05300 */
[----:B------:R-:W-:Y:S05]  /*0820*/  @P0 BRA `(.L_x_13) ;  /* 0xfffffffc00640947 */ /* 0x000fea000383ffff */
[----:B------:R-:W-:Y:S05]  /*0830*/  BSYNC.RECONVERGENT B2 ;  /* 0x0000000000027941 */ /* 0x000fea0003800200 */
.L_x_9:
[----:B------:R-:W-:-:S04]  /*0840*/  ISETP.NE.U32.AND P0, PT, R13, 0x1, PT ;  /* 0x000000010d00780c */ /* 0x000fc80003f05070 */
[----:B------:R-:W-:-:S13]  /*0850*/  ISETP.NE.AND.EX P0, PT, R21, RZ, PT, P0 ;  /* 0x000000ff1500720c */ /* 0x000fda0003f05300 */
[----:B------:R-:W-:Y:S05]  /*0860*/  @P0 BRA `(.L_x_3) ;  /* 0x0000000000e00947 */ /* 0x000fea0003800000 */
[----:B------:R-:W0:Y:S01]  /*0870*/  S2R R0, SR_LANEID ;  /* 0x0000000000007919 */ /* 0x000e220000000000 */
[----:B------:R-:W-:Y:S01]  /*0880*/  VOTEU.ANY UR5, UPT, PT ;  /* 0x0000000000057886 */ /* 0x000fe200038e0100 */
[----:B------:R-:W1:Y:S01]  /*0890*/  LDC.64 R18, c[0x4][RZ] ;  /* 0x01000000ff127b82 */ /* 0x000e620000000a00 */
[----:B------:R-:W0:Y:S01]  /*08a0*/  FLO.U32 R13, UR5 ;  /* 0x00000005000d7d00 */ /* 0x000e2200080e0000 */
[----:B------:R-:W-:Y:S01]  /*08b0*/  UPOPC UR6, UR5 ;  /* 0x00000005000672bf */ /* 0x000fe20008000000 */
[----:B------:R-:W-:-:S03]  /*08c0*/  UMOV UR4, URZ ;  /* 0x000000ff00047c82 */ /* 0x000fc60008000000 */
[----:B------:R-:W-:-:S04]  /*08d0*/  UIMAD.WIDE.U32 UR6, UR6, 0x1, URZ ;  /* 0x00000001060678a5 */ /* 0x000fc8000f8e00ff */
[----:B------:R-:W-:Y:S02]  /*08e0*/  UIADD3 UR4, UPT, UPT, UR7, UR4, URZ ;  /* 0x0000000407047290 */ /* 0x000fe4000fffe0ff */
[----:B------:R-:W-:Y:S01]  /*08f0*/  MOV R23, UR7 ;  /* 0x0000000700177c02 */ /* 0x000fe20008000f00 */
[----:B------:R-:W-:-:S03]  /*0900*/  IMAD.U32 R22, RZ, RZ, UR6 ;  /* 0x00000006ff167e24 */ /* 0x000fc6000f8e00ff */
[----:B------:R-:W-:Y:S01]  /*0910*/  IMAD.U32 R23, RZ, RZ, UR4 ;  /* 0x00000004ff177e24 */ /* 0x000fe2000f8e00ff */
[----:B0-----:R-:W-:-:S13]  /*0920*/  ISETP.EQ.U32.AND P0, PT, R13, R0, PT ;  /* 0x000000000d00720c */ /* 0x001fda0003f02070 */
[----:B-1----:R-:W2:Y:S01]  /*0930*/  @P0 ATOMG.E.ADD.64.STRONG.GPU PT, R22, desc[UR8][R18.64], R22 ;  /* 0x80000016121609a8 */ /* 0x002ea200081ef508 */
[----:B------:R-:W-:Y:S01]  /*0940*/  UMOV UR4, URZ ;  /* 0x000000ff00047c82 */ /* 0x000fe20008000000 */
[----:B------:R-:W-:Y:S01]  /*0950*/  IMAD.MOV.U32 R20, RZ, RZ, 0x68c26139 ;  /* 0x68c26139ff147424 */ /* 0x000fe200078e00ff */
[----:B------:R-:W0:Y:S02]  /*0960*/  S2R R0, SR_LTMASK ;  /* 0x0000000000007919 */ /* 0x000e240000003900 */
[----:B0-----:R-:W-:-:S04]  /*0970*/  LOP3.LUT R2, R0, UR5, RZ, 0xc0, !PT ;  /* 0x0000000500027c12 */ /* 0x001fc8000f8ec0ff */
[----:B------:R-:W0:Y:S01]  /*0980*/  POPC R21, R2 ;  /* 0x0000000200157309 */ /* 0x000e220000000000 */
[----:B--2---:R-:W-:Y:S04]  /*0990*/  SHFL.IDX PT, R16, R22, R13, 0x1f ;  /* 0x00001f0d16107589 */ /* 0x004fe800000e0000 */
[----:B------:R-:W0:Y:S02]  /*09a0*/  SHFL.IDX PT, R17, R23, R13, 0x1f ;  /* 0x00001f0d17117589 */ /* 0x000e2400000e0000 */
[----:B0-----:R-:W-:-:S04]  /*09b0*/  IMAD.WIDE.U32 R16, R21, 0x1, R16 ;  /* 0x0000000115107825 */ /* 0x001fc800078e0010 */
[----:B------:R-:W-:Y:S02]  /*09c0*/  VIADD R24, R17, UR4 ;  /* 0x0000000411187c36 */ /* 0x000fe40008000000 */
[----:B------:R-:W-:Y:S02]  /*09d0*/  IMAD.MOV.U32 R21, RZ, RZ, 0x790fb656 ;  /* 0x790fb656ff157424 */ /* 0x000fe400078e00ff */
[----:B------:R-:W-:Y:S02]  /*09e0*/  IMAD R17, R24, 0x68c26139, RZ ;  /* 0x68c2613918117824 */ /* 0x000fe400078e02ff */
[----:B------:R-:W-:-:S04]  /*09f0*/  IMAD.WIDE.U32 R18, R16, 0x68c26139, R20 ;  /* 0x68c2613910127825 */ /* 0x000fc800078e0014 */
[C---:B------:R-:W-:Y:S01]  /*0a00*/  IMAD R17, R16.reuse, 0x790fb656, R17 ;  /* 0x790fb65610117824 */ /* 0x040fe200078e0211 */
[----:B------:R-:W-:-:S03]  /*0a10*/  IADD3 R16, P2, PT, R16, 0x1, RZ ;  /* 0x0000000110107810 */ /* 0x000fc60007f5e0ff */
[----:B------:R-:W-:Y:S01]  /*0a20*/  IMAD.IADD R17, R19, 0x1, R17 ;  /* 0x0000000113117824 */ /* 0x000fe200078e0211 */
[----:B------:R-:W-:-:S04]  /*0a30*/  ISETP.GT.U32.AND P1, PT, R16, 0xa7d8bf, PT ;  /* 0x00a7d8bf1000780c */ /* 0x000fc80003f24070 */
[----:B------:R-:W-:Y:S02]  /*0a40*/  SHF.R.W.U32 R0, R18, 0x6, R17 ;  /* 0x0000000612007819 */ /* 0x000fe40000001e11 */
[----:B------:R-:W-:Y:S02]  /*0a50*/  SHF.R.W.U32 R18, R17, 0x6, R18 ;  /* 0x0000000611127819 */ /* 0x000fe40000001e12 */
[----:B------:R-:W-:Y:S02]  /*0a60*/  ISETP.GT.U32.AND P0, PT, R0, -0x85f4a13, PT ;  /* 0xf7a0b5ed0000780c */ /* 0x000fe40003f04070 */
[----:B------:R-:W-:Y:S02]  /*0a70*/  IADD3.X R0, PT, PT, RZ, R24, RZ, P2, !PT ;  /* 0x00000018ff007210 */ /* 0x000fe400017fe4ff */
[----:B------:R-:W-:-:S04]  /*0a80*/  ISETP.GT.U32.AND.EX P0, PT, R18, 0x10c6, PT, P0 ;  /* 0x000010c61200780c */ /* 0x000fc80003f04100 */
[----:B------:R-:W-:-:S13]  /*0a90*/  ISETP.GT.U32.OR.EX P0, PT, R0, RZ, P0, P1 ;  /* 0x000000ff0000720c */ /* 0x000fda0000704510 */
[----:B------:R-:W-:Y:S05]  /*0aa0*/  @P0 BRA `(.L_x_3) ;  /* 0x0000000000500947 */ /* 0x000fea0003800000 */
[----:B------:R-:W0:Y:S01]  /*0ab0*/  LDCU.64 UR4, c[0x4][0x8] ;  /* 0x01000100ff0477ac */ /* 0x000e220008000a00 */
[----:B------:R-:W-:Y:S01]  /*0ac0*/  IMAD.HI.U32 R0, R16, 0x431bde83, RZ ;  /* 0x431bde8310007827 */ /* 0x000fe200078e00ff */
[----:B------:R-:W1:Y:S03]  /*0ad0*/  LDCU.64 UR6, c[0x4][0x10] ;  /* 0x01000200ff0677ac */ /* 0x000e660008000a00 */
[----:B------:R-:W-:Y:S01]  /*0ae0*/  IMAD.MOV.U32 R22, RZ, RZ, R8 ;  /* 0x000000ffff167224 */ /* 0x000fe200078e0008 */
[----:B------:R-:W-:Y:S01]  /*0af0*/  LEA.HI R13, R0, 0xffffffff, RZ, 0xe ;  /* 0xffffffff000d7811 */ /* 0x000fe200078f70ff */
[----:B------:R-:W-:Y:S01]  /*0b00*/  IMAD.MOV.U32 R23, RZ, RZ, R7 ;  /* 0x000000ffff177224 */ /* 0x000fe200078e0007 */
[----:B------:R-:W2:Y:S01]  /*0b10*/  LDCU.64 UR10, c[0x4][0x18] ;  /* 0x01000300ff0a77ac */ /* 0x000ea20008000a00 */
[----:B------:R-:W-:Y:S01]  /*0b20*/  IMAD.MOV.U32 R2, RZ, RZ, R4 ;  /* 0x000000ffff027224 */ /* 0x000fe200078e0004 */
[----:B------:R-:W-:Y:S01]  /*0b30*/  SHF.R.S32.HI R0, RZ, 0x1f, R13 ;  /* 0x0000001fff007819 */ /* 0x000fe2000001140d */
[----:B------:R-:W-:-:S03]  /*0b40*/  IMAD.SHL.U32 R16, R13, 0x8, RZ ;  /* 0x000000080d107824 */ /* 0x000fc600078e00ff */
[----:B------:R-:W-:Y:S02]  /*0b50*/  SHF.L.U64.HI R0, R13, 0x3, R0 ;  /* 0x000000030d007819 */ /* 0x000fe40000010200 */
[C---:B0-----:R-:W-:Y:S02]  /*0b60*/  IADD3 R20, P0, PT, R16.reuse, UR4, RZ ;  /* 0x0000000410147c10 */ /* 0x041fe4000ff1e0ff */
[----:B-1----:R-:W-:Y:S02]  /*0b70*/  IADD3 R18, P1, PT, R16, UR6, RZ ;  /* 0x0000000610127c10 */ /* 0x002fe4000ff3e0ff */
[----:B------:R-:W-:Y:S02]  /*0b80*/  IADD3.X R21, PT, PT, R0, UR5, RZ, P0, !PT ;  /* 0x0000000500157c10 */ /* 0x000fe400087fe4ff */
[----:B--2---:R-:W-:Y:S02]  /*0b90*/  IADD3 R16, P2, PT, R16, UR10, RZ ;  /* 0x0000000a10107c10 */ /* 0x004fe4000ff5e0ff */
[C---:B------:R-:W-:Y:S01]  /*0ba0*/  IADD3.X R19, PT, PT, R0.reuse, UR7, RZ, P1, !PT ;  /* 0x0000000700137c10 */ /* 0x040fe20008ffe4ff */
[----:B------:R0:W-:Y:S01]  /*0bb0*/  STG.E.64 desc[UR8][R20.64], R22 ;  /* 0x0000001614007986 */ /* 0x0001e2000c101b08 */
[----:B------:R-:W-:-:S03]  /*0bc0*/  IADD3.X R17, PT, PT, R0, UR11, RZ, P2, !PT ;  /* 0x0000000b00117c10 */ /* 0x000fc600097fe4ff */
[----:B------:R0:W-:Y:S04]  /*0bd0*/  STG.E.64 desc[UR8][R18.64], R2 ;  /* 0x0000000212007986 */ /* 0x0001e8000c101b08 */
[----:B------:R0:W-:Y:S02]  /*0be0*/  STG.E.64 desc[UR8][R16.64], R14 ;  /* 0x0000000e10007986 */ /* 0x0001e4000c101b08 */
.L_x_3:
[----:B------:R-:W-:Y:S05]  /*0bf0*/  BSYNC.RECONVERGENT B1 ;  /* 0x0000000000017941 */ /* 0x000fea0003800200 */
.L_x_2:
[C---:B------:R-:W-:Y:S02]  /*0c00*/  ISETP.GE.U32.AND P0, PT, R4.reuse, R5, PT ;  /* 0x000000050400720c */ /* 0x040fe40003f06070 */
[----:B------:R-:W-:Y:S02]  /*0c10*/  IADD3 R4, P1, PT, R4, 0x1, RZ ;  /* 0x0000000104047810 */ /* 0x000fe40007f3e0ff */
[----:B------:R-:W-:Y:S02]  /*0c20*/  ISETP.GE.AND.EX P0, PT, R3, R6, PT, P0 ;  /* 0x000000060300720c */ /* 0x000fe40003f06300 */
[----:B0-----:R-:W-:-:S11]  /*0c30*/  IADD3.X R3, PT, PT, RZ, R3, RZ, P1, !PT ;  /* 0x00000003ff037210 */ /* 0x001fd60000ffe4ff */
[----:B------:R-:W-:Y:S05]  /*0c40*/  @!P0 BRA `(.L_x_14) ;  /* 0xfffffff400808947 */ /* 0x000fea000383ffff */
.L_x_1:
[----:B------:R-:W-:Y:S05]  /*0c50*/  BSYNC B0 ;  /* 0x0000000000007941 */ /* 0x000fea0003800000 */
.L_x_0:
[C---:B------:R-:W-:Y:S02]  /*0c60*/  ISETP.NE.U32.AND P0, PT, R8.reuse, R9, PT ;  /* 0x000000090800720c */ /* 0x040fe40003f05070 */
[----:B------:R-:W-:Y:S02]  /*0c70*/  IADD3 R8, P1, PT, R8, 0x1, RZ ;  /* 0x0000000108087810 */ /* 0x000fe40007f3e0ff */
[----:B------:R-:W-:-:S03]  /*0c80*/  ISETP.NE.AND.EX P0, PT, R7, R10, PT, P0 ;  /* 0x0000000a0700720c */ /* 0x000fc60003f05300 */
[----:B------:R-:W-:-:S10]  /*0c90*/  IMAD.X R7, RZ, RZ, R7, P1 ;  /* 0x000000ffff077224 */ /* 0x000fd400008e0607 */
[----:B------:R-:W-:Y:S05]  /*0ca0*/  @P0 BRA `(.L_x_15) ;  /* 0xfffffff400380947 */ /* 0x000fea000383ffff */
[----:B------:R-:W-:Y:S05]  /*0cb0*/  EXIT ;  /* 0x000000000000794d */ /* 0x000fea0003800000 */
        .weak           $__internal_0_$__cuda_sm20_rem_s64
        .type           $__internal_0_$__cuda_sm20_rem_s64,@function
        .size           $__internal_0_$__cuda_sm20_rem_s64,(.L_x_17 - $__internal_0_$__cuda_sm20_rem_s64)
$__internal_0_$__cuda_sm20_rem_s64:
[----:B------:R-:W-:Y:S02]  /*0cc0*/  IADD3 R17, P1, PT, RZ, -R24, RZ ;  /* 0x80000018ff117210 */ /* 0x000fe40007f3e0ff */
[----:B------:R-:W-:-:S03]  /*0cd0*/  ISETP.GE.AND P0, PT, R26, RZ, PT ;  /* 0x000000ff1a00720c */ /* 0x000fc60003f06270 */
[----:B------:R-:W-:Y:S01]  /*0ce0*/  IMAD.X R19, RZ, RZ, ~R26, P1 ;  /* 0x000000ffff137224 */ /* 0x000fe200008e0e1a */
[----:B------:R-:W-:-:S04]  /*0cf0*/  SEL R16, R17, R24, !P0 ;  /* 0x0000001811107207 */ /* 0x000fc80004000000 */
[----:B------:R-:W-:-:S04]  /*0d00*/  SEL R17, R19, R26, !P0 ;  /* 0x0000001a13117207 */ /* 0x000fc80004000000 */
[----:B------:R-:W0:Y:S08]  /*0d10*/  I2F.U64.RP R28, R16 ;  /* 0x00000010001c7312 */ /* 0x000e300000309000 */
[----:B0-----:R-:W0:Y:S02]  /*0d20*/  MUFU.RCP R28, R28 ;  /* 0x0000001c001c7308 */ /* 0x001e240000001000 */
[----:B0-----:R-:W-:-:S06]  /*0d30*/  VIADD R22, R28, 0x1ffffffe ;  /* 0x1ffffffe1c167836 */ /* 0x001fcc0000000000 */
[----:B------:R-:W0:Y:S02]  /*0d40*/  F2I.U64.TRUNC R22, R22 ;  /* 0x0000001600167311 */ /* 0x000e24000020d800 */
[----:B0-----:R-:W-:-:S04]  /*0d50*/  IMAD.WIDE.U32 R18, R22, R16, RZ ;  /* 0x0000001016127225 */ /* 0x001fc800078e00ff */
[----:B------:R-:W-:Y:S01]  /*0d60*/  IMAD R19, R22, R17, R19 ;  /* 0x0000001116137224 */ /* 0x000fe200078e0213 */
[----:B------:R-:W-:-:S03]  /*0d70*/  IADD3 R27, P0, PT, RZ, -R18, RZ ;  /* 0x80000012ff1b7210 */ /* 0x000fc60007f1e0ff */
[----:B------:R-:W-:Y:S02]  /*0d80*/  IMAD R19, R23, R16, R19 ;  /* 0x0000001017137224 */ /* 0x000fe400078e0213 */
[----:B------:R-:W-:-:S04]  /*0d90*/  IMAD.HI.U32 R18, R22, R27, RZ ;  /* 0x0000001b16127227 */ /* 0x000fc800078e00ff */
[----:B------:R-:W-:Y:S01]  /*0da0*/  IMAD.X R25, RZ, RZ, ~R19, P0 ;  /* 0x000000ffff197224 */ /* 0x000fe200000e0e13 */
[----:B------:R-:W-:-:S03]  /*0db0*/  MOV R19, R22 ;  /* 0x0000001600137202 */ /* 0x000fc60000000f00 */
[----:B------:R-:W-:-:S04]  /*0dc0*/  IMAD.WIDE.U32 R18, P0, R22, R25, R18 ;  /* 0x0000001916127225 */ /* 0x000fc80007800012 */
[----:B------:R-:W-:-:S04]  /*0dd0*/  IMAD.HI.U32 R18, P1, R23, R27, R18 ;  /* 0x0000001b17127227 */ /* 0x000fc80007820012 */
[CC--:B------:R-:W-:Y:S02]  /*0de0*/  IMAD R19, R23.reuse, R25.reuse, RZ ;  /* 0x0000001917137224 */ /* 0x0c0fe400078e02ff */
[----:B------:R-:W-:-:S03]  /*0df0*/  IMAD.HI.U32 R25, R23, R25, RZ ;  /* 0x0000001917197227 */ /* 0x000fc600078e00ff */
[----:B------:R-:W-:Y:S01]  /*0e00*/  IADD3 R19, P2, PT, R19, R18, RZ ;  /* 0x0000001213137210 */ /* 0x000fe20007f5e0ff */
[----:B------:R-:W-:-:S04]  /*0e10*/  IMAD.X R23, R25, 0x1, R23, P0 ;  /* 0x0000000119177824 */ /* 0x000fc800000e0617 */
[C---:B------:R-:W-:Y:S01]  /*0e20*/  IMAD.WIDE.U32 R28, R19.reuse, R16, RZ ;  /* 0x00000010131c7225 */ /* 0x040fe200078e00ff */
[----:B------:R-:W-:Y:S02]  /*0e30*/  IADD3.X R23, PT, PT, RZ, RZ, R23, P2, P1 ;  /* 0x000000ffff177210 */ /* 0x000fe400017e2417 */
[----:B------:R-:W-:Y:S01]  /*0e40*/  ISETP.GE.AND P1, PT, R0, RZ, PT ;  /* 0x000000ff0000720c */ /* 0x000fe20003f26270 */
[----:B------:R-:W-:Y:S01]  /*0e50*/  IMAD R18, R19, R17, R29 ;  /* 0x0000001113127224 */ /* 0x000fe200078e021d */
[----:B------:R-:W-:-:S03]  /*0e60*/  IADD3 R25, P0, PT, RZ, -R28, RZ ;  /* 0x8000001cff197210 */ /* 0x000fc60007f1e0ff */
[----:B------:R-:W-:Y:S02]  /*0e70*/  IMAD R22, R23, R16, R18 ;  /* 0x0000001017167224 */ /* 0x000fe400078e0212 */
[----:B------:R-:W-:-:S04]  /*0e80*/  IMAD.HI.U32 R18, R19, R25, RZ ;  /* 0x0000001913127227 */ /* 0x000fc800078e00ff */
[----:B------:R-:W-:-:S04]  /*0e90*/  IMAD.X R22, RZ, RZ, ~R22, P0 ;  /* 0x000000ffff167224 */ /* 0x000fc800000e0e16 */
[----:B------:R-:W-:-:S04]  /*0ea0*/  IMAD.WIDE.U32 R18, P0, R19, R22, R18 ;  /* 0x0000001613127225 */ /* 0x000fc80007800012 */
[----:B------:R-:W-:Y:S01]  /*0eb0*/  IMAD.HI.U32 R19, P2, R23, R25, R18 ;  /* 0x0000001917137227 */ /* 0x000fe20007840012 */
[----:B------:R-:W-:-:S03]  /*0ec0*/  IADD3 R25, P4, PT, RZ, -R2, RZ ;  /* 0x80000002ff197210 */ /* 0x000fc60007f9e0ff */
[----:B------:R-:W-:Y:S01]  /*0ed0*/  IMAD R18, R23, R22, RZ ;  /* 0x0000001617127224 */ /* 0x000fe200078e02ff */
[----:B------:R-:W-:Y:S01]  /*0ee0*/  SEL R25, R25, R2, !P1 ;  /* 0x0000000219197207 */ /* 0x000fe20004800000 */
[----:B------:R-:W-:-:S03]  /*0ef0*/  IMAD.HI.U32 R22, R23, R22, RZ ;  /* 0x0000001617167227 */ /* 0x000fc600078e00ff */
[----:B------:R-:W-:Y:S01]  /*0f00*/  IADD3 R2, P3, PT, R18, R19, RZ ;  /* 0x0000001312027210 */ /* 0x000fe20007f7e0ff */
[----:B------:R-:W-:Y:S02]  /*0f10*/  IMAD.X R19, RZ, RZ, ~R0, P4 ;  /* 0x000000ffff137224 */ /* 0x000fe400020e0e00 */
[----:B------:R-:W-:Y:S02]  /*0f20*/  IMAD.X R22, R22, 0x1, R23, P0 ;  /* 0x0000000116167824 */ /* 0x000fe400000e0617 */
[----:B------:R-:W-:Y:S01]  /*0f30*/  IMAD.HI.U32 R18, R2, R25, RZ ;  /* 0x0000001902127227 */ /* 0x000fe200078e00ff */
[----:B------:R-:W-:-:S03]  /*0f40*/  SEL R23, R19, R0, !P1 ;  /* 0x0000000013177207 */ /* 0x000fc60004800000 */
[----:B------:R-:W-:Y:S01]  /*0f50*/  HFMA2 R19, -RZ, RZ, 0, 0 ;  /* 0x00000000ff137431 */ /* 0x000fe200000001ff */
[----:B------:R-:W-:-:S05]  /*0f60*/  IADD3.X R0, PT, PT, RZ, RZ, R22, P3, P2 ;  /* 0x000000ffff007210 */ /* 0x000fca0001fe4416 */
[-C--:B------:R-:W-:Y:S02]  /*0f70*/  IMAD R27, R0, R23.reuse, RZ ;  /* 0x00000017001b7224 */ /* 0x080fe400078e02ff */
[----:B------:R-:W-:-:S04]  /*0f80*/  IMAD.WIDE.U32 R18, R2, R23, R18 ;  /* 0x0000001702127225 */ /* 0x000fc800078e0012 */
[----:B------:R-:W-:-:S04]  /*0f90*/  IMAD.HI.U32 R18, P0, R0, R25, R18 ;  /* 0x0000001900127227 */ /* 0x000fc80007800012 */
[----:B------:R-:W-:Y:S01]  /*0fa0*/  IMAD.HI.U32 R0, R0, R23, RZ ;  /* 0x0000001700007227 */ /* 0x000fe200078e00ff */
[----:B------:R-:W-:-:S03]  /*0fb0*/  IADD3 R27, P2, PT, R27, R18, RZ ;  /* 0x000000121b1b7210 */ /* 0x000fc60007f5e0ff */
[----:B------:R-:W-:Y:S02]  /*0fc0*/  IMAD.X R0, RZ, RZ, R0, P0 ;  /* 0x000000ffff007224 */ /* 0x000fe400000e0600 */
[----:B------:R-:W-:-:S04]  /*0fd0*/  IMAD.WIDE.U32 R18, R27, R16, RZ ;  /* 0x000000101b127225 */ /* 0x000fc800078e00ff */
[----:B------:R-:W-:Y:S02]  /*0fe0*/  IMAD.X R29, RZ, RZ, R0, P2 ;  /* 0x000000ffff1d7224 */ /* 0x000fe400010e0600 */
[----:B------:R-:W-:Y:S01]  /*0ff0*/  IMAD R27, R27, R17, R19 ;  /* 0x000000111b1b7224 */ /* 0x000fe200078e0213 */
[----:B------:R-:W-:-:S03]  /*1000*/  IADD3 R19, P2, PT, -R18, R25, RZ ;  /* 0x0000001912137210 */ /* 0x000fc60007f5e1ff */
[-C--:B------:R-:W-:Y:S01]  /*1010*/  IMAD R0, R29, R16.reuse, R27 ;  /* 0x000000101d007224 */ /* 0x080fe200078e021b */
[----:B------:R-:W-:-:S03]  /*1020*/  ISETP.GE.U32.AND P0, PT, R19, R16, PT ;  /* 0x000000101300720c */ /* 0x000fc60003f06070 */
[----:B------:R-:W-:Y:S01]  /*1030*/  IMAD.X R27, R23, 0x1, ~R0, P2 ;  /* 0x00000001171b7824 */ /* 0x000fe200010e0e00 */
[----:B------:R-:W-:-:S04]  /*1040*/  IADD3 R23, P2, PT, R19, -R16, RZ ;  /* 0x8000001013177210 */ /* 0x000fc80007f5e0ff */
[C---:B------:R-:W-:Y:S01]  /*1050*/  ISETP.GE.U32.AND.EX P0, PT, R27.reuse, R17, PT, P0 ;  /* 0x000000111b00720c */ /* 0x040fe20003f06100 */
[----:B------:R-:W-:-:S03]  /*1060*/  IMAD.X R25, R27, 0x1, ~R17, P2 ;  /* 0x000000011b197824 */ /* 0x000fc600010e0e11 */
[----:B------:R-:W-:Y:S02]  /*1070*/  SEL R23, R23, R19, P0 ;  /* 0x0000001317177207 */ /* 0x000fe40000000000 */
[----:B------:R-:W-:Y:S02]  /*1080*/  SEL R25, R25, R27, P0 ;  /* 0x0000001b19197207 */ /* 0x000fe40000000000 */
[CC--:B------:R-:W-:Y:S02]  /*1090*/  ISETP.GE.U32.AND P0, PT, R23.reuse, R16.reuse, PT ;  /* 0x000000101700720c */ /* 0x0c0fe40003f06070 */
[----:B------:R-:W-:Y:S01]  /*10a0*/  IADD3 R19, P2, PT, R23, -R16, RZ ;  /* 0x8000001017137210 */ /* 0x000fe20007f5e0ff */
[----:B------:R-:W-:Y:S01]  /*10b0*/  IMAD.MOV.U32 R16, RZ, RZ, R20 ;  /* 0x000000ffff107224 */ /* 0x000fe200078e0014 */
[CC--:B------:R-:W-:Y:S02]  /*10c0*/  ISETP.GE.U32.AND.EX P0, PT, R25.reuse, R17.reuse, PT, P0 ;  /* 0x000000111900720c */ /* 0x0c0fe40003f06100 */
[----:B------:R-:W-:-:S02]  /*10d0*/  IADD3.X R0, PT, PT, R25, ~R17, RZ, P2, !PT ;  /* 0x8000001119007210 */ /* 0x000fc400017fe4ff */
[----:B------:R-:W-:Y:S02]  /*10e0*/  SEL R19, R19, R23, P0 ;  /* 0x0000001713137207 */ /* 0x000fe40000000000 */
[----:B------:R-:W-:Y:S02]  /*10f0*/  SEL R0, R0, R25, P0 ;  /* 0x0000001900007207 */ /* 0x000fe40000000000 */
[-C--:B------:R-:W-:Y:S02]  /*1100*/  IADD3 R2, P2, PT, RZ, -R19.reuse, RZ ;  /* 0x80000013ff027210 */ /* 0x080fe40007f5e0ff */
[----:B------:R-:W-:Y:S02]  /*1110*/  ISETP.NE.U32.AND P0, PT, R24, RZ, PT ;  /* 0x000000ff1800720c */ /* 0x000fe40003f05070 */
[----:B------:R-:W-:Y:S01]  /*1120*/  SEL R19, R2, R19, !P1 ;  /* 0x0000001302137207 */ /* 0x000fe20004800000 */
[----:B------:R-:W-:Y:S01]  /*1130*/  IMAD.X R17, RZ, RZ, ~R0, P2 ;  /* 0x000000ffff117224 */ /* 0x000fe200010e0e00 */
[----:B------:R-:W-:-:S04]  /*1140*/  ISETP.NE.AND.EX P0, PT, R26, RZ, PT, P0 ;  /* 0x000000ff1a00720c */ /* 0x000fc80003f05300 */
[----:B------:R-:W-:Y:S01]  /*1150*/  SEL R0, R17, R0, !P1 ;  /* 0x0000000011007207 */ /* 0x000fe20004800000 */
[----:B------:R-:W-:Y:S01]  /*1160*/  IMAD.MOV.U32 R17, RZ, RZ, 0x0 ;  /* 0x00000000ff117424 */ /* 0x000fe200078e00ff */
[----:B------:R-:W-:Y:S02]  /*1170*/  SEL R19, R19, 0xffffffff, P0 ;  /* 0xffffffff13137807 */ /* 0x000fe40000000000 */
[----:B------:R-:W-:Y:S01]  /*1180*/  SEL R0, R0, 0xffffffff, P0 ;  /* 0xffffffff00007807 */ /* 0x000fe20000000000 */
[----:B------:R-:W-:Y:S06]  /*1190*/  RET.REL.NODEC R16 `(_Z15count_trianglesll) ;  /* 0xffffffec10987950 */ /* 0x000fec0003c3ffff */
.L_x_16:
[----:B------:R-:W-:-:S00]  /*11a0*/  BRA `(.L_x_16) ;  /* 0xfffffffc00fc7947 */ /* 0x000fc0000383ffff */
[----:B------:R-:W-:-:S00]  /*11b0*/  NOP ;  /* 0x0000000000007918 */ /* 0x000fc00000000000 */
        /* <DEDUP_REMOVED lines=12> */
.L_x_17:


//--------------------- .nv.shared.reserved.0     --------------------------
	.section	.nv.shared.reserved.0,"aw",@nobits
	.weak		__nv_reservedSMEM_offset_0_alias
	.size		__nv_reservedSMEM_offset_0_alias, 0, 64
	.other		__nv_reservedSMEM_offset_0_alias,@"STO_CUDA_RESERVED_SHARED STV_DEFAULT"
__nv_reservedSMEM_offset_0_alias:
	.zero		0
	.zero		64


//--------------------- .nv.global                --------------------------
	.section	.nv.global,"aw",@nobits
	.align	8
.nv.global:
	.type		triangle_count,@object
	.size		triangle_count,(triangle_data_b - triangle_count)
triangle_count:
	.zero		8
	.type		triangle_data_b,@object
	.size		triangle_data_b,(triangle_data_c - triangle_data_b)
triangle_data_b:
	.zero		80
	.type		triangle_data_c,@object
	.size		triangle_data_c,(triangle_data_a - triangle_data_c)
triangle_data_c:
	.zero		80
	.type		triangle_data_a,@object
	.size		triangle_data_a,(.L_1 - triangle_data_a)
triangle_data_a:
	.zero		80
.L_1:


//--------------------- .nv.constant0._Z15count_trianglesll --------------------------
	.section	.nv.constant0._Z15count_trianglesll,"a",@progbits
	.sectionflags	@""
	.align	4
.nv.constant0._Z15count_trianglesll:
	.zero		912


//--------------------- SYMBOLS --------------------------

	.type		.nv.reservedSmem.offset0,@object
	.size		.nv.reservedSmem.offset0,0x4
